//
// Generated by NVIDIA NVVM Compiler
//
// Compiler Build ID: CL-36424714
// Cuda compilation tools, release 13.0, V13.0.88
// Based on NVVM 20.0.0
//

.version 9.0
.target sm_100
.address_size 64

	// .globl	_Z9sumador_2PiS_f
// _ZZ9sumador_2PiS_fE10compartido has been demoted

.visible .entry _Z9sumador_2PiS_f(
	.param .u64 .ptr .align 1 _Z9sumador_2PiS_f_param_0,
	.param .u64 .ptr .align 1 _Z9sumador_2PiS_f_param_1,
	.param .f32 _Z9sumador_2PiS_f_param_2
)
{
	.reg .pred 	%p<10>;
	.reg .b32 	%r<33>;
	.reg .b32 	%f<48>;
	.reg .b64 	%rd<9>;
	// demoted variable
	.shared .align 4 .b8 _ZZ9sumador_2PiS_fE10compartido[640];
	ld.param.u64 	%rd2, [_Z9sumador_2PiS_f_param_0];
	ld.param.u64 	%rd1, [_Z9sumador_2PiS_f_param_1];
	ld.param.f32 	%f8, [_Z9sumador_2PiS_f_param_2];
	cvta.to.global.u64 	%rd3, %rd2;
	mov.u32 	%r1, %ctaid.x;
	mov.u32 	%r10, %ntid.x;
	mov.u32 	%r2, %tid.x;
	mad.lo.s32 	%r11, %r1, %r10, %r2;
	mul.wide.s32 	%rd4, %r11, 4;
	add.s64 	%rd5, %rd3, %rd4;
	ld.global.u32 	%r12, [%rd5];
	shl.b32 	%r13, %r2, 2;
	mov.u32 	%r14, _ZZ9sumador_2PiS_fE10compartido;
	add.s32 	%r3, %r14, %r13;
	st.shared.u32 	[%r3], %r12;
	bar.sync 	0;
	mov.f32 	%f9, 0f00000000;
	mov.f32 	%f10, 0f3F000000;
	mul.rn.f32 	%f11, %f10, %f9;
	mov.f32 	%f12, 0f3DF6384F;
	mul.rn.f32 	%f13, %f12, %f9;
	fma.rn.f32 	%f14, %f11, 0f3FB8AA3B, 0f00000000;
	add.f32 	%f15, %f14, 0f00000000;
	mul.f32 	%f16, %f13, 0f40400000;
	fma.rn.f32 	%f17, %f16, %f11, %f15;
	fma.rn.f32 	%f18, %f13, 0f00000000, %f17;
	mov.f32 	%f19, 0f3F800000;
	add.rn.f32 	%f1, %f19, %f18;
	mov.f32 	%f20, 0fBF800000;
	add.rn.f32 	%f21, %f1, %f20;
	neg.f32 	%f22, %f21;
	add.rn.f32 	%f2, %f18, %f22;
	shr.u32 	%r4, %r2, 4;
	mul.f32 	%f3, %f8, 0f41800000;
	mov.b32 	%r32, 1;
$L__BB0_1:
	cvt.rn.f32.u32 	%f24, %r32;
	add.f32 	%f4, %f24, 0fBF800000;
	setp.eq.f32 	%p1, %f4, 0f00000000;
	mov.f32 	%f47, 0f3F800000;
	@%p1 bra 	$L__BB0_4;
	mul.rn.f32 	%f25, %f1, %f4;
	cvt.rni.f32.f32 	%f26, %f25;
	sub.f32 	%f27, %f25, %f26;
	neg.f32 	%f28, %f25;
	fma.rn.f32 	%f29, %f1, %f4, %f28;
	fma.rn.f32 	%f30, %f2, %f4, %f29;
	add.f32 	%f31, %f27, %f30;
	setp.gt.f32 	%p2, %f26, 0f00000000;
	selp.b32 	%r15, 0, -2097152000, %p2;
	abs.f32 	%f32, %f4;
	setp.num.f32 	%p3, %f32, %f32;
	setp.lt.f32 	%p4, %f25, 0f00000000;
	selp.f32 	%f33, 0f00000000, 0f7F800000, %p4;
	abs.f32 	%f34, %f25;
	setp.gt.f32 	%p5, %f34, 0f43180000;
	cvt.rzi.s32.f32 	%r16, %f26;
	shl.b32 	%r17, %r16, 23;
	sub.s32 	%r18, %r17, %r15;
	mov.b32 	%f35, %r18;
	add.s32 	%r19, %r15, 2130706432;
	mov.b32 	%f36, %r19;
	fma.rn.f32 	%f37, %f31, 0f391FCB8E, 0f3AAF85ED;
	fma.rn.f32 	%f38, %f37, %f31, 0f3C1D9856;
	fma.rn.f32 	%f39, %f38, %f31, 0f3D6357BB;
	fma.rn.f32 	%f40, %f39, %f31, 0f3E75FDEC;
	fma.rn.f32 	%f41, %f40, %f31, 0f3F317218;
	fma.rn.f32 	%f42, %f41, %f31, 0f3F800000;
	mul.f32 	%f43, %f42, %f36;
	mul.f32 	%f44, %f43, %f35;
	selp.f32 	%f47, %f33, %f44, %p5;
	@%p3 bra 	$L__BB0_4;
	mov.f32 	%f45, 0f40000000;
	add.rn.f32 	%f47, %f45, %f4;
$L__BB0_4:
	setp.geu.f32 	%p6, %f47, %f8;
	@%p6 bra 	$L__BB0_9;
	cvt.rzi.s32.f32 	%r6, %f47;
	shl.b32 	%r23, %r6, 1;
	add.s32 	%r24, %r23, -1;
	and.b32  	%r25, %r24, %r4;
	setp.ne.s32 	%p8, %r25, 0;
	@%p8 bra 	$L__BB0_8;
	shl.b32 	%r7, %r6, 4;
	add.s32 	%r26, %r7, %r2;
	cvt.rn.f32.u32 	%f46, %r26;
	setp.leu.f32 	%p9, %f3, %f46;
	@%p9 bra 	$L__BB0_8;
	ld.shared.u32 	%r27, [%r3];
	shl.b32 	%r28, %r7, 2;
	add.s32 	%r29, %r3, %r28;
	ld.shared.u32 	%r30, [%r29];
	add.s32 	%r31, %r30, %r27;
	st.shared.u32 	[%r3], %r31;
$L__BB0_8:
	add.s32 	%r32, %r32, 1;
	bra.uni 	$L__BB0_1;
$L__BB0_9:
	bar.sync 	0;
	setp.gt.u32 	%p7, %r2, 15;
	@%p7 bra 	$L__BB0_11;
	ld.shared.u32 	%r20, [%r3];
	shl.b32 	%r21, %r1, 4;
	add.s32 	%r22, %r21, %r2;
	cvta.to.global.u64 	%rd6, %rd1;
	mul.wide.u32 	%rd7, %r22, 4;
	add.s64 	%rd8, %rd6, %rd7;
	st.global.u32 	[%rd8], %r20;
$L__BB0_11:
	ret;

}


// ===== COMPILED SASS (sm_100) =====

	.target	sm_100

	.elftype	@"ET_EXEC"


//--------------------- .note.nv.tkinfo           --------------------------
	.section	.note.nv.tkinfo,"",@"SHT_NOTE"
	.sectionflags	@"SHF_NOTE_NV_TKINFO"
	.tkinfo
        /*0018*/ 	.word	0x00000002
        /*0030*/ 	.string	""
        /*0030*/ 	.string	"ptxas"
        /*0030*/ 	.string	"Cuda compilation tools, release 13.0, V13.0.88"
        /*0030*/ 	.string	"Build cuda_13.0.r13.0/compiler.36424714_0"
        /*0030*/ 	.string	"-arch sm_100 -m 64 "



//--------------------- .note.nv.cuinfo           --------------------------
	.section	.note.nv.cuinfo,"",@"SHT_NOTE"
	.sectionflags	@"SHF_NOTE_NV_CUINFO"
        /*0018*/ 	.short	0x0002
        /*001a*/ 	.short	0x0064
        /*001c*/ 	.short	0x0082
	.zero		2


//--------------------- .nv.info                  --------------------------
	.section	.nv.info,"",@"SHT_CUDA_INFO"
	.align	4


	//----- nvinfo : EIATTR_REGCOUNT
	.align		4
        /*0000*/ 	.byte	0x04, 0x2f
        /*0002*/ 	.short	(.L_1 - .L_0)
	.align		4
.L_0:
        /*0004*/ 	.word	index@(_Z9sumador_2PiS_f)
        /*0008*/ 	.word	0x00000012


	//----- nvinfo : EIATTR_FRAME_SIZE
	.align		4
.L_1:
        /*000c*/ 	.byte	0x04, 0x11
        /*000e*/ 	.short	(.L_3 - .L_2)
	.align		4
.L_2:
        /*0010*/ 	.word	index@(_Z9sumador_2PiS_f)
        /*0014*/ 	.word	0x00000000


	//----- nvinfo : EIATTR_MIN_STACK_SIZE
	.align		4
.L_3:
        /*0018*/ 	.byte	0x04, 0x12
        /*001a*/ 	.short	(.L_5 - .L_4)
	.align		4
.L_4:
        /*001c*/ 	.word	index@(_Z9sumador_2PiS_f)
        /*0020*/ 	.word	0x00000000
.L_5:


//--------------------- .nv.compat                --------------------------
	.section	.nv.compat,"",@"SHT_CUDA_COMPAT_INFO"
	.align	4
        /*0000*/ 	.byte	0x02, 0x09, 0x00, 0x00, 0x02, 0x02, 0x01, 0x00, 0x02, 0x05, 0x05, 0x00, 0x03, 0x07, 0x01, 0x01
        /*0010*/ 	.byte	0x02, 0x03, 0x00, 0x00, 0x02, 0x06, 0x01, 0x00, 0x04, 0x0b, 0x08, 0x00, 0x01, 0x00, 0x00, 0x00
        /*0020*/ 	.byte	0x00, 0x00, 0x00, 0x00


//--------------------- .nv.info._Z9sumador_2PiS_f --------------------------
	.section	.nv.info._Z9sumador_2PiS_f,"",@"SHT_CUDA_INFO"
	.sectionflags	@""
	.align	4


	//----- nvinfo : EIATTR_CUDA_API_VERSION
	.align		4
        /*0000*/ 	.byte	0x04, 0x37
        /*0002*/ 	.short	(.L_7 - .L_6)
.L_6:
        /*0004*/ 	.word	0x00000082


	//----- nvinfo : EIATTR_KPARAM_INFO
	.align		4
.L_7:
        /*0008*/ 	.byte	0x04, 0x17
        /*000a*/ 	.short	(.L_9 - .L_8)
.L_8:
        /*000c*/ 	.word	0x00000000
        /*0010*/ 	.short	0x0002
        /*0012*/ 	.short	0x0010
        /*0014*/ 	.byte	0x00, 0xf0, 0x11, 0x00


	//----- nvinfo : EIATTR_KPARAM_INFO
	.align		4
.L_9:
        /*0018*/ 	.byte	0x04, 0x17
        /*001a*/ 	.short	(.L_11 - .L_10)
.L_10:
        /*001c*/ 	.word	0x00000000
        /*0020*/ 	.short	0x0001
        /*0022*/ 	.short	0x0008
        /*0024*/ 	.byte	0x00, 0xf5, 0x21, 0x00


	//----- nvinfo : EIATTR_KPARAM_INFO
	.align		4
.L_11:
        /*0028*/ 	.byte	0x04, 0x17
        /*002a*/ 	.short	(.L_13 - .L_12)
.L_12:
        /*002c*/ 	.word	0x00000000
        /*0030*/ 	.short	0x0000
        /*0032*/ 	.short	0x0000
        /*0034*/ 	.byte	0x00, 0xf5, 0x21, 0x00


	//----- nvinfo : EIATTR_SPARSE_MMA_MASK
	.align		4
.L_13:
        /*0038*/ 	.byte	0x03, 0x50
        /*003a*/ 	.short	0x0000


	//----- nvinfo : EIATTR_MAXREG_COUNT
	.align		4
        /*003c*/ 	.byte	0x03, 0x1b
        /*003e*/ 	.short	0x00ff


	//----- nvinfo : EIATTR_NUM_BARRIERS
	.align		4
        /*0040*/ 	.byte	0x02, 0x4c
        /*0042*/ 	.byte	0x01
	.zero		1


	//----- nvinfo : EIATTR_MERCURY_ISA_VERSION
	.align		4
        /*0044*/ 	.byte	0x03, 0x5f
        /*0046*/ 	.short	0x0101


	//----- nvinfo : EIATTR_VRC_CTA_INIT_COUNT
	.align		4
        /*0048*/ 	.byte	0x02, 0x4a
	.zero		1
	.zero		1


	//----- nvinfo : EIATTR_EXIT_INSTR_OFFSETS
	.align		4
        /*004c*/ 	.byte	0x04, 0x1c
        /*004e*/ 	.short	(.L_15 - .L_14)


	//   ....[0]....
.L_14:
        /*0050*/ 	.word	0x000004a0


	//   ....[1]....
        /*0054*/ 	.word	0x00000500


	//----- nvinfo : EIATTR_CBANK_PARAM_SIZE
	.align		4
.L_15:
        /*0058*/ 	.byte	0x03, 0x19
        /*005a*/ 	.short	0x0014


	//----- nvinfo : EIATTR_PARAM_CBANK
	.align		4
        /*005c*/ 	.byte	0x04, 0x0a
        /*005e*/ 	.short	(.L_17 - .L_16)
	.align		4
.L_16:
        /*0060*/ 	.word	index@(.nv.constant0._Z9sumador_2PiS_f)
        /*0064*/ 	.short	0x0380
        /*0066*/ 	.short	0x0014


	//----- nvinfo : EIATTR_SW_WAR
	.align		4
.L_17:
        /*0068*/ 	.byte	0x04, 0x36
        /*006a*/ 	.short	(.L_19 - .L_18)
.L_18:
        /*006c*/ 	.word	0x00000008
.L_19:


//--------------------- .nv.callgraph             --------------------------
	.section	.nv.callgraph,"",@"SHT_CUDA_CALLGRAPH"
	.align	4
	.sectionentsize	8
	.align		4
        /*0000*/ 	.word	0x00000000
	.align		4
        /*0004*/ 	.word	0xffffffff
	.align		4
        /*0008*/ 	.word	0x00000000
	.align		4
        /*000c*/ 	.word	0xfffffffe
	.align		4
        /*0010*/ 	.word	0x00000000
	.align		4
        /*0014*/ 	.word	0xfffffffd
	.align		4
        /*0018*/ 	.word	0x00000000
	.align		4
        /*001c*/ 	.word	0xfffffffc


//--------------------- .text._Z9sumador_2PiS_f   --------------------------
	.section	.text._Z9sumador_2PiS_f,"ax",@progbits
	.align	128
        .global         _Z9sumador_2PiS_f
        .type           _Z9sumador_2PiS_f,@function
        .size           _Z9sumador_2PiS_f,(.L_x_4 - _Z9sumador_2PiS_f)
        .other          _Z9sumador_2PiS_f,@"STO_CUDA_ENTRY STV_DEFAULT"
_Z9sumador_2PiS_f:
.text._Z9sumador_2PiS_f:
[----:B------:R-:W-:Y:S01]  /*0000*/  LDC R1, c[0x0][0x37c] ;  /* 0x0000df00ff017b82 */ /* 0x000fe20000000800 */
[----:B------:R-:W0:Y:S07]  /*0010*/  S2R R2, SR_CTAID.X ;  /* 0x0000000000027919 */ /* 0x000e2e0000002500 */
[----:B------:R-:W1:Y:S01]  /*0020*/  LDC.64 R6, c[0x0][0x380] ;  /* 0x0000e000ff067b82 */ /* 0x000e620000000a00 */
[----:B------:R-:W0:Y:S01]  /*0030*/  LDCU UR4, c[0x0][0x360] ;  /* 0x00006c00ff0477ac */ /* 0x000e220008000800 */
[----:B------:R-:W0:Y:S01]  /*0040*/  S2R R3, SR_TID.X ;  /* 0x0000000000037919 */ /* 0x000e220000002100 */
[----:B------:R-:W2:Y:S05]  /*0050*/  LDCU.64 UR6, c[0x0][0x358] ;  /* 0x00006b00ff0677ac */ /* 0x000eaa0008000a00 */
[----:B------:R-:W3:Y:S01]  /*0060*/  S2UR UR5, SR_CgaCtaId ;  /* 0x00000000000579c3 */ /* 0x000ee20000008800 */
[----:B------:R-:W-:-:S07]  /*0070*/  FFMA R0, RZ, 1.4426950216293334961, RZ ;  /* 0x3fb8aa3bff007823 */ /* 0x000fce00000000ff */
[----:B------:R-:W4:Y:S01]  /*0080*/  LDC R8, c[0x0][0x390] ;  /* 0x0000e400ff087b82 */ /* 0x000f220000000800 */
[----:B0-----:R-:W-:-:S04]  /*0090*/  IMAD R5, R2, UR4, R3 ;  /* 0x0000000402057c24 */ /* 0x001fc8000f8e0203 */
[----:B-1----:R-:W-:-:S05]  /*00a0*/  IMAD.WIDE R6, R5, 0x4, R6 ;  /* 0x0000000405067825 */ /* 0x002fca00078e0206 */
[----:B--2---:R4:W2:Y:S01]  /*00b0*/  LDG.E R9, desc[UR6][R6.64] ;  /* 0x0000000606097981 */ /* 0x0048a2000c1e1900 */
[----:B------:R-:W-:Y:S01]  /*00c0*/  UMOV UR4, 0x400 ;  /* 0x0000040000047882 */ /* 0x000fe20000000000 */
[----:B------:R-:W-:Y:S01]  /*00d0*/  FADD R0, RZ, R0 ;  /* 0x00000000ff007221 */ /* 0x000fe20000000000 */
[----:B---3--:R-:W-:Y:S01]  /*00e0*/  ULEA UR4, UR5, UR4, 0x18 ;  /* 0x0000000405047291 */ /* 0x008fe2000f8ec0ff */
[----:B------:R-:W0:Y:S02]  /*00f0*/  LDCU UR5, c[0x0][0x390] ;  /* 0x00007200ff0577ac */ /* 0x000e240008000800 */
[----:B------:R-:W-:-:S03]  /*0100*/  FFMA R0, RZ, RZ, R0 ;  /* 0x000000ffff007223 */ /* 0x000fc60000000000 */
[----:B------:R-:W-:Y:S01]  /*0110*/  LEA R4, R3, UR4, 0x2 ;  /* 0x0000000403047c11 */ /* 0x000fe2000f8e10ff */
[----:B------:R-:W-:Y:S01]  /*0120*/  FFMA R5, RZ, RZ, R0 ;  /* 0x000000ffff057223 */ /* 0x000fe20000000000 */
[----:B----4-:R-:W-:Y:S01]  /*0130*/  FMUL R7, R8, 16 ;  /* 0x4180000008077820 */ /* 0x010fe20000400000 */
[----:B------:R-:W-:Y:S02]  /*0140*/  UMOV UR4, 0x1 ;  /* 0x0000000100047882 */ /* 0x000fe40000000000 */
[----:B------:R-:W-:-:S04]  /*0150*/  FADD R0, R5, 1 ;  /* 0x3f80000005007421 */ /* 0x000fc80000000000 */
[----:B------:R-:W-:-:S04]  /*0160*/  FADD R6, R0, -1 ;  /* 0xbf80000000067421 */ /* 0x000fc80000000000 */
[----:B------:R-:W-:Y:S01]  /*0170*/  FADD R5, R5, -R6 ;  /* 0x8000000605057221 */ /* 0x000fe20000000000 */
[----:B------:R-:W-:Y:S01]  /*0180*/  SHF.R.U32.HI R6, RZ, 0x4, R3 ;  /* 0x00000004ff067819 */ /* 0x000fe20000011603 */
[----:B--2---:R1:W-:Y:S01]  /*0190*/  STS [R4], R9 ;  /* 0x0000000904007388 */ /* 0x0043e20000000800 */
[----:B0-----:R-:W-:Y:S06]  /*01a0*/  BAR.SYNC.DEFER_BLOCKING 0x0 ;  /* 0x0000000000007b1d */ /* 0x001fec0000010000 */
.L_x_2:
[----:B------:R-:W-:-:S05]  /*01b0*/  I2FP.F32.U32 R8, UR4 ;  /* 0x0000000400087c45 */ /* 0x000fca0008201000 */
[----:B------:R-:W-:Y:S01]  /*01c0*/  FADD R15, R8, -1 ;  /* 0xbf800000080f7421 */ /* 0x000fe20000000000 */
[----:B------:R-:W-:-:S04]  /*01d0*/  HFMA2 R8, -RZ, RZ, 1.875, 0 ;  /* 0x3f800000ff087431 */ /* 0x000fc800000001ff */
[----:B------:R-:W-:-:S13]  /*01e0*/  FSETP.NEU.AND P0, PT, R15, RZ, PT ;  /* 0x000000ff0f00720b */ /* 0x000fda0003f0d000 */
[----:B0-----:R-:W-:Y:S05]  /*01f0*/  @!P0 BRA `(.L_x_0) ;  /* 0x0000000000648947 */ /* 0x001fea0003800000 */
[CC--:B-1----:R-:W-:Y:S01]  /*0200*/  FMUL R9, R0.reuse, R15.reuse ;  /* 0x0000000f00097220 */ /* 0x0c2fe20000400000 */
[----:B------:R-:W-:Y:S02]  /*0210*/  MOV R13, 0x391fcb8e ;  /* 0x391fcb8e000d7802 */ /* 0x000fe40000000f00 */
[-C--:B------:R-:W-:Y:S01]  /*0220*/  FSETP.NAN.AND P2, PT, |R15|, |R15|.reuse, PT ;  /* 0x4000000f0f00720b */ /* 0x080fe20003f48200 */
[----:B------:R-:W0:Y:S01]  /*0230*/  FRND R8, R9 ;  /* 0x0000000900087307 */ /* 0x000e220000201000 */
[----:B------:R-:W-:Y:S01]  /*0240*/  FFMA R10, R0, R15, -R9 ;  /* 0x0000000f000a7223 */ /* 0x000fe20000000809 */
[----:B------:R-:W-:-:S03]  /*0250*/  FSETP.GT.AND P0, PT, |R9|, 152, PT ;  /* 0x431800000900780b */ /* 0x000fc60003f04200 */
[----:B------:R-:W-:Y:S01]  /*0260*/  FFMA R11, R5, R15, R10 ;  /* 0x0000000f050b7223 */ /* 0x000fe2000000000a */
[----:B0-----:R-:W-:Y:S01]  /*0270*/  FADD R10, R9, -R8 ;  /* 0x80000008090a7221 */ /* 0x001fe20000000000 */
[----:B------:R-:W-:-:S03]  /*0280*/  FSETP.GT.AND P1, PT, R8, RZ, PT ;  /* 0x000000ff0800720b */ /* 0x000fc60003f24000 */
[----:B------:R-:W-:Y:S01]  /*0290*/  FADD R10, R10, R11 ;  /* 0x0000000b0a0a7221 */ /* 0x000fe20000000000 */
[----:B------:R-:W-:Y:S02]  /*02a0*/  SEL R8, RZ, 0x83000000, P1 ;  /* 0x83000000ff087807 */ /* 0x000fe40000800000 */
[----:B------:R-:W-:Y:S01]  /*02b0*/  FSETP.GEU.AND P1, PT, R9, RZ, PT ;  /* 0x000000ff0900720b */ /* 0x000fe20003f2e000 */
[----:B------:R-:W-:Y:S01]  /*02c0*/  FFMA R11, R10, R13, 0.0013391353422775864601 ;  /* 0x3aaf85ed0a0b7423 */ /* 0x000fe2000000000d */
[----:B------:R-:W-:-:S03]  /*02d0*/  IADD3 R12, PT, PT, R8, 0x7f000000, RZ ;  /* 0x7f000000080c7810 */ /* 0x000fc60007ffe0ff */
[C---:B------:R-:W-:Y:S02]  /*02e0*/  FFMA R13, R10.reuse, R11, 0.0096188392490148544312 ;  /* 0x3c1d98560a0d7423 */ /* 0x040fe4000000000b */
[----:B------:R-:W0:Y:S02]  /*02f0*/  F2I.NTZ R11, R9 ;  /* 0x00000009000b7305 */ /* 0x000e240000203100 */
[----:B------:R-:W-:-:S04]  /*0300*/  FFMA R13, R10, R13, 0.055503588169813156128 ;  /* 0x3d6357bb0a0d7423 */ /* 0x000fc8000000000d */
[----:B------:R-:W-:-:S04]  /*0310*/  FFMA R13, R10, R13, 0.24022644758224487305 ;  /* 0x3e75fdec0a0d7423 */ /* 0x000fc8000000000d */
[----:B------:R-:W-:-:S04]  /*0320*/  FFMA R13, R10, R13, 0.69314718246459960938 ;  /* 0x3f3172180a0d7423 */ /* 0x000fc8000000000d */
[----:B------:R-:W-:Y:S01]  /*0330*/  FFMA R13, R10, R13, 1 ;  /* 0x3f8000000a0d7423 */ /* 0x000fe2000000000d */
[----:B0-----:R-:W-:Y:S02]  /*0340*/  LEA R11, R11, -R8, 0x17 ;  /* 0x800000080b0b7211 */ /* 0x001fe400078eb8ff */
[----:B------:R-:W-:Y:S01]  /*0350*/  FSEL R8, RZ, +INF , !P1 ;  /* 0x7f800000ff087808 */ /* 0x000fe20004800000 */
[----:B------:R-:W-:-:S04]  /*0360*/  FMUL R12, R12, R13 ;  /* 0x0000000d0c0c7220 */ /* 0x000fc80000400000 */
[----:B------:R-:W-:Y:S01]  /*0370*/  @!P0 FMUL R8, R11, R12 ;  /* 0x0000000c0b088220 */ /* 0x000fe20000400000 */
[----:B------:R-:W-:-:S07]  /*0380*/  @P2 FADD R8, R15, 2 ;  /* 0x400000000f082421 */ /* 0x000fce0000000000 */
.L_x_0:
[----:B------:R-:W-:-:S13]  /*0390*/  FSETP.GEU.AND P0, PT, R8, UR5, PT ;  /* 0x0000000508007c0b */ /* 0x000fda000bf0e000 */
[----:B------:R-:W-:Y:S05]  /*03a0*/  @P0 BRA `(.L_x_1) ;  /* 0x0000000000340947 */ /* 0x000fea0003800000 */
[----:B------:R-:W1:Y:S01]  /*03b0*/  F2I.TRUNC.NTZ R8, R8 ;  /* 0x0000000800087305 */ /* 0x000e62000020f100 */
[----:B------:R-:W-:Y:S01]  /*03c0*/  UIADD3 UR4, UPT, UPT, UR4, 0x1, URZ ;  /* 0x0000000104047890 */ /* 0x000fe2000fffe0ff */
[C---:B-1----:R-:W-:Y:S02]  /*03d0*/  LEA R9, R8.reuse, 0xffffffff, 0x1 ;  /* 0xffffffff08097811 */ /* 0x042fe400078e08ff */
[----:B------:R-:W-:Y:S02]  /*03e0*/  LEA R10, R8, R3, 0x4 ;  /* 0x00000003080a7211 */ /* 0x000fe400078e20ff */
[----:B------:R-:W-:Y:S02]  /*03f0*/  LOP3.LUT P0, RZ, R9, R6, RZ, 0xc0, !PT ;  /* 0x0000000609ff7212 */ /* 0x000fe4000780c0ff */
[----:B------:R-:W-:-:S04]  /*0400*/  I2FP.F32.U32 R10, R10 ;  /* 0x0000000a000a7245 */ /* 0x000fc80000201000 */
[----:B------:R-:W-:-:S13]  /*0410*/  FSETP.LEU.OR P0, PT, R7, R10, P0 ;  /* 0x0000000a0700720b */ /* 0x000fda000070b400 */
[----:B------:R-:W-:Y:S01]  /*0420*/  @!P0 LEA R10, R8, R4, 0x6 ;  /* 0x00000004080a8211 */ /* 0x000fe200078e30ff */
[----:B------:R-:W-:Y:S05]  /*0430*/  @!P0 LDS R9, [R4] ;  /* 0x0000000004098984 */ /* 0x000fea0000000800 */
[----:B------:R-:W0:Y:S02]  /*0440*/  @!P0 LDS R10, [R10] ;  /* 0x000000000a0a8984 */ /* 0x000e240000000800 */
[----:B0-----:R-:W-:-:S05]  /*0450*/  @!P0 IADD3 R9, PT, PT, R9, R10, RZ ;  /* 0x0000000a09098210 */ /* 0x001fca0007ffe0ff */
[----:B------:R0:W-:Y:S01]  /*0460*/  @!P0 STS [R4], R9 ;  /* 0x0000000904008388 */ /* 0x0001e20000000800 */
[----:B------:R-:W-:Y:S05]  /*0470*/  BRA `(.L_x_2) ;  /* 0xfffffffc004c7947 */ /* 0x000fea000383ffff */
.L_x_1:
[----:B------:R-:W-:Y:S01]  /*0480*/  BAR.SYNC.DEFER_BLOCKING 0x0 ;  /* 0x0000000000007b1d */ /* 0x000fe20000010000 */
[----:B------:R-:W-:-:S13]  /*0490*/  ISETP.GT.U32.AND P0, PT, R3, 0xf, PT ;  /* 0x0000000f0300780c */ /* 0x000fda0003f04070 */
[----:B------:R-:W-:Y:S05]  /*04a0*/  @P0 EXIT ;  /* 0x000000000000094d */ /* 0x000fea0003800000 */
[----:B------:R-:W0:Y:S01]  /*04b0*/  LDS R5, [R4] ;  /* 0x0000000004057984 */ /* 0x000e220000000800 */
[----:B------:R-:W2:Y:S01]  /*04c0*/  LDC.64 R6, c[0x0][0x388] ;  /* 0x0000e200ff067b82 */ /* 0x000ea20000000a00 */
[----:B------:R-:W-:-:S05]  /*04d0*/  LEA R3, R2, R3, 0x4 ;  /* 0x0000000302037211 */ /* 0x000fca00078e20ff */
[----:B--2---:R-:W-:-:S05]  /*04e0*/  IMAD.WIDE.U32 R2, R3, 0x4, R6 ;  /* 0x0000000403027825 */ /* 0x004fca00078e0006 */
[----:B0-----:R-:W-:Y:S01]  /*04f0*/  STG.E desc[UR6][R2.64], R5 ;  /* 0x0000000502007986 */ /* 0x001fe2000c101906 */
[----:B------:R-:W-:Y:S05]  /*0500*/  EXIT ;  /* 0x000000000000794d */ /* 0x000fea0003800000 */
.L_x_3:
[----:B------:R-:W-:-:S00]  /*0510*/  BRA `(.L_x_3) ;  /* 0xfffffffc00fc7947 */ /* 0x000fc0000383ffff */
[----:B------:R-:W-:-:S00]  /*0520*/  NOP ;  /* 0x0000000000007918 */ /* 0x000fc00000000000 */
        /* <DEDUP_REMOVED lines=13> */
.L_x_4:


//--------------------- .nv.shared._Z9sumador_2PiS_f --------------------------
	.section	.nv.shared._Z9sumador_2PiS_f,"aw",@nobits
	.sectionflags	@""
	.align	4
.nv.shared._Z9sumador_2PiS_f:
	.zero		1664


//--------------------- .nv.shared.reserved.0     --------------------------
	.section	.nv.shared.reserved.0,"aw",@nobits
	.weak		__nv_reservedSMEM_offset_0_alias
	.size		__nv_reservedSMEM_offset_0_alias, 0, 64
	.other		__nv_reservedSMEM_offset_0_alias,@"STO_CUDA_RESERVED_SHARED STV_DEFAULT"
__nv_reservedSMEM_offset_0_alias:
	.zero		0
	.zero		64


//--------------------- .nv.constant0._Z9sumador_2PiS_f --------------------------
	.section	.nv.constant0._Z9sumador_2PiS_f,"a",@progbits
	.sectionflags	@""
	.align	4
.nv.constant0._Z9sumador_2PiS_f:
	.zero		916


//--------------------- SYMBOLS --------------------------

	.type		.nv.reservedSmem.offset0,@object
	.size		.nv.reservedSmem.offset0,0x4
	.type		.nv.reservedSmem.cap,@object
	.size		.nv.reservedSmem.cap,0x4
